//
// Generated by NVIDIA NVVM Compiler
//
// Compiler Build ID: CL-36424714
// Cuda compilation tools, release 13.0, V13.0.88
// Based on NVVM 20.0.0
//

.version 9.0
.target sm_100
.address_size 64

	// .globl	_Z6qkNormP13__nv_bfloat16S0_iii
// _ZZ6qkNormP13__nv_bfloat16S0_iiiE6buffer has been demoted
// _ZZ6qkNormP13__nv_bfloat16S0_iiiE10shared_rms has been demoted

.visible .entry _Z6qkNormP13__nv_bfloat16S0_iii(
	.param .u64 .ptr .align 1 _Z6qkNormP13__nv_bfloat16S0_iii_param_0,
	.param .u64 .ptr .align 1 _Z6qkNormP13__nv_bfloat16S0_iii_param_1,
	.param .u32 _Z6qkNormP13__nv_bfloat16S0_iii_param_2,
	.param .u32 _Z6qkNormP13__nv_bfloat16S0_iii_param_3,
	.param .u32 _Z6qkNormP13__nv_bfloat16S0_iii_param_4
)
{
	.reg .pred 	%p<7>;
	.reg .b16 	%rs<4>;
	.reg .b32 	%r<23>;
	.reg .b32 	%f<16>;
	.reg .b64 	%rd<9>;
	// demoted variable
	.shared .align 4 .b8 _ZZ6qkNormP13__nv_bfloat16S0_iiiE6buffer[512];
	// demoted variable
	.shared .align 4 .f32 _ZZ6qkNormP13__nv_bfloat16S0_iiiE10shared_rms;
	ld.param.u64 	%rd4, [_Z6qkNormP13__nv_bfloat16S0_iii_param_0];
	ld.param.u64 	%rd5, [_Z6qkNormP13__nv_bfloat16S0_iii_param_1];
	ld.param.u32 	%r9, [_Z6qkNormP13__nv_bfloat16S0_iii_param_2];
	ld.param.u32 	%r10, [_Z6qkNormP13__nv_bfloat16S0_iii_param_3];
	ld.param.u32 	%r11, [_Z6qkNormP13__nv_bfloat16S0_iii_param_4];
	setp.lt.s32 	%p1, %r10, 1;
	@%p1 bra 	$L__BB0_10;
	cvta.to.global.u64 	%rd6, %rd5;
	mov.u32 	%r13, %ctaid.x;
	mov.u32 	%r1, %tid.x;
	mad.lo.s32 	%r2, %r9, %r13, %r1;
	shl.b32 	%r14, %r1, 2;
	mov.u32 	%r15, _ZZ6qkNormP13__nv_bfloat16S0_iiiE6buffer;
	add.s32 	%r3, %r15, %r14;
	shr.u32 	%r16, %r9, 31;
	add.s32 	%r17, %r9, %r16;
	shr.s32 	%r4, %r17, 1;
	cvt.rn.f32.s32 	%f1, %r9;
	mul.wide.u32 	%rd7, %r1, 2;
	add.s64 	%rd1, %rd6, %rd7;
	cvta.to.global.u64 	%rd2, %rd4;
	mov.b32 	%r21, 0;
$L__BB0_2:
	setp.lt.s32 	%p2, %r9, 2;
	mad.lo.s32 	%r18, %r21, %r11, %r2;
	mul.wide.s32 	%rd8, %r18, 2;
	add.s64 	%rd3, %rd2, %rd8;
	ld.global.u16 	%rs1, [%rd3];
	// begin inline asm
	{ cvt.f32.bf16 %f3, %rs1;}

	// end inline asm
	mul.f32 	%f4, %f3, %f3;
	st.shared.f32 	[%r3], %f4;
	bar.sync 	0;
	@%p2 bra 	$L__BB0_7;
	mov.u32 	%r22, %r4;
$L__BB0_4:
	setp.ge.u32 	%p3, %r1, %r22;
	@%p3 bra 	$L__BB0_6;
	shl.b32 	%r19, %r22, 2;
	add.s32 	%r20, %r3, %r19;
	ld.shared.f32 	%f5, [%r20];
	ld.shared.f32 	%f6, [%r3];
	add.f32 	%f7, %f5, %f6;
	st.shared.f32 	[%r3], %f7;
$L__BB0_6:
	bar.sync 	0;
	shr.u32 	%r7, %r22, 1;
	setp.gt.u32 	%p4, %r22, 1;
	mov.u32 	%r22, %r7;
	@%p4 bra 	$L__BB0_4;
$L__BB0_7:
	setp.ne.s32 	%p5, %r1, 0;
	@%p5 bra 	$L__BB0_9;
	ld.shared.f32 	%f8, [_ZZ6qkNormP13__nv_bfloat16S0_iiiE6buffer];
	div.rn.f32 	%f9, %f8, %f1;
	add.f32 	%f10, %f9, 0f38D1B717;
	sqrt.rn.f32 	%f11, %f10;
	st.shared.f32 	[_ZZ6qkNormP13__nv_bfloat16S0_iiiE10shared_rms], %f11;
$L__BB0_9:
	bar.sync 	0;
	ld.global.u16 	%rs2, [%rd1];
	// begin inline asm
	{ cvt.f32.bf16 %f12, %rs2;}

	// end inline asm
	ld.shared.f32 	%f14, [_ZZ6qkNormP13__nv_bfloat16S0_iiiE10shared_rms];
	div.rn.f32 	%f15, %f3, %f14;
	mul.f32 	%f13, %f12, %f15;
	// begin inline asm
	{  cvt.rn.bf16.f32 %rs3, %f13;}

	// end inline asm
	st.global.u16 	[%rd3], %rs3;
	add.s32 	%r21, %r21, 1;
	setp.ne.s32 	%p6, %r21, %r10;
	@%p6 bra 	$L__BB0_2;
$L__BB0_10:
	ret;

}


// ===== COMPILED SASS (sm_100) =====

	.target	sm_100

	.elftype	@"ET_EXEC"


//--------------------- .note.nv.tkinfo           --------------------------
	.section	.note.nv.tkinfo,"",@"SHT_NOTE"
	.sectionflags	@"SHF_NOTE_NV_TKINFO"
	.tkinfo
        /*0018*/ 	.word	0x00000002
        /*0030*/ 	.string	""
        /*0030*/ 	.string	"ptxas"
        /*0030*/ 	.string	"Cuda compilation tools, release 13.0, V13.0.88"
        /*0030*/ 	.string	"Build cuda_13.0.r13.0/compiler.36424714_0"
        /*0030*/ 	.string	"-arch sm_100 -m 64 "



//--------------------- .note.nv.cuinfo           --------------------------
	.section	.note.nv.cuinfo,"",@"SHT_NOTE"
	.sectionflags	@"SHF_NOTE_NV_CUINFO"
        /*0018*/ 	.short	0x0002
        /*001a*/ 	.short	0x0064
        /*001c*/ 	.short	0x0082
	.zero		2


//--------------------- .nv.info                  --------------------------
	.section	.nv.info,"",@"SHT_CUDA_INFO"
	.align	4


	//----- nvinfo : EIATTR_REGCOUNT
	.align		4
        /*0000*/ 	.byte	0x04, 0x2f
        /*0002*/ 	.short	(.L_1 - .L_0)
	.align		4
.L_0:
        /*0004*/ 	.word	index@(_Z6qkNormP13__nv_bfloat16S0_iii)
        /*0008*/ 	.word	0x00000018


	//----- nvinfo : EIATTR_FRAME_SIZE
	.align		4
.L_1:
        /*000c*/ 	.byte	0x04, 0x11
        /*000e*/ 	.short	(.L_3 - .L_2)
	.align		4
.L_2:
        /*0010*/ 	.word	index@($__internal_1_$__cuda_sm3x_div_rn_noftz_f32_slowpath)
        /*0014*/ 	.word	0x00000000


	//----- nvinfo : EIATTR_FRAME_SIZE
	.align		4
.L_3:
        /*0018*/ 	.byte	0x04, 0x11
        /*001a*/ 	.short	(.L_5 - .L_4)
	.align		4
.L_4:
        /*001c*/ 	.word	index@($__internal_0_$__cuda_sm20_sqrt_rn_f32_slowpath)
        /*0020*/ 	.word	0x00000000


	//----- nvinfo : EIATTR_FRAME_SIZE
	.align		4
.L_5:
        /*0024*/ 	.byte	0x04, 0x11
        /*0026*/ 	.short	(.L_7 - .L_6)
	.align		4
.L_6:
        /*0028*/ 	.word	index@(_Z6qkNormP13__nv_bfloat16S0_iii)
        /*002c*/ 	.word	0x00000000


	//----- nvinfo : EIATTR_MIN_STACK_SIZE
	.align		4
.L_7:
        /*0030*/ 	.byte	0x04, 0x12
        /*0032*/ 	.short	(.L_9 - .L_8)
	.align		4
.L_8:
        /*0034*/ 	.word	index@(_Z6qkNormP13__nv_bfloat16S0_iii)
        /*0038*/ 	.word	0x00000000
.L_9:


//--------------------- .nv.compat                --------------------------
	.section	.nv.compat,"",@"SHT_CUDA_COMPAT_INFO"
	.align	4
        /*0000*/ 	.byte	0x02, 0x09, 0x00, 0x00, 0x02, 0x02, 0x01, 0x00, 0x02, 0x05, 0x05, 0x00, 0x03, 0x07, 0x01, 0x01
        /*0010*/ 	.byte	0x02, 0x03, 0x00, 0x00, 0x02, 0x06, 0x01, 0x00, 0x04, 0x0b, 0x08, 0x00, 0x01, 0x00, 0x00, 0x00
        /*0020*/ 	.byte	0x00, 0x00, 0x00, 0x00


//--------------------- .nv.info._Z6qkNormP13__nv_bfloat16S0_iii --------------------------
	.section	.nv.info._Z6qkNormP13__nv_bfloat16S0_iii,"",@"SHT_CUDA_INFO"
	.sectionflags	@""
	.align	4


	//----- nvinfo : EIATTR_CUDA_API_VERSION
	.align		4
        /*0000*/ 	.byte	0x04, 0x37
        /*0002*/ 	.short	(.L_11 - .L_10)
.L_10:
        /*0004*/ 	.word	0x00000082


	//----- nvinfo : EIATTR_KPARAM_INFO
	.align		4
.L_11:
        /*0008*/ 	.byte	0x04, 0x17
        /*000a*/ 	.short	(.L_13 - .L_12)
.L_12:
        /*000c*/ 	.word	0x00000000
        /*0010*/ 	.short	0x0004
        /*0012*/ 	.short	0x0018
        /*0014*/ 	.byte	0x00, 0xf0, 0x11, 0x00


	//----- nvinfo : EIATTR_KPARAM_INFO
	.align		4
.L_13:
        /*0018*/ 	.byte	0x04, 0x17
        /*001a*/ 	.short	(.L_15 - .L_14)
.L_14:
        /*001c*/ 	.word	0x00000000
        /*0020*/ 	.short	0x0003
        /*0022*/ 	.short	0x0014
        /*0024*/ 	.byte	0x00, 0xf0, 0x11, 0x00


	//----- nvinfo : EIATTR_KPARAM_INFO
	.align		4
.L_15:
        /*0028*/ 	.byte	0x04, 0x17
        /*002a*/ 	.short	(.L_17 - .L_16)
.L_16:
        /*002c*/ 	.word	0x00000000
        /*0030*/ 	.short	0x0002
        /*0032*/ 	.short	0x0010
        /*0034*/ 	.byte	0x00, 0xf0, 0x11, 0x00


	//----- nvinfo : EIATTR_KPARAM_INFO
	.align		4
.L_17:
        /*0038*/ 	.byte	0x04, 0x17
        /*003a*/ 	.short	(.L_19 - .L_18)
.L_18:
        /*003c*/ 	.word	0x00000000
        /*0040*/ 	.short	0x0001
        /*0042*/ 	.short	0x0008
        /*0044*/ 	.byte	0x00, 0xf5, 0x21, 0x00


	//----- nvinfo : EIATTR_KPARAM_INFO
	.align		4
.L_19:
        /*0048*/ 	.byte	0x04, 0x17
        /*004a*/ 	.short	(.L_21 - .L_20)
.L_20:
        /*004c*/ 	.word	0x00000000
        /*0050*/ 	.short	0x0000
        /*0052*/ 	.short	0x0000
        /*0054*/ 	.byte	0x00, 0xf5, 0x21, 0x00


	//----- nvinfo : EIATTR_SPARSE_MMA_MASK
	.align		4
.L_21:
        /*0058*/ 	.byte	0x03, 0x50
        /*005a*/ 	.short	0x0000


	//----- nvinfo : EIATTR_MAXREG_COUNT
	.align		4
        /*005c*/ 	.byte	0x03, 0x1b
        /*005e*/ 	.short	0x00ff


	//----- nvinfo : EIATTR_NUM_BARRIERS
	.align		4
        /*0060*/ 	.byte	0x02, 0x4c
        /*0062*/ 	.byte	0x01
	.zero		1


	//----- nvinfo : EIATTR_MERCURY_ISA_VERSION
	.align		4
        /*0064*/ 	.byte	0x03, 0x5f
        /*0066*/ 	.short	0x0101


	//----- nvinfo : EIATTR_VRC_CTA_INIT_COUNT
	.align		4
        /*0068*/ 	.byte	0x02, 0x4a
	.zero		1
	.zero		1


	//----- nvinfo : EIATTR_EXIT_INSTR_OFFSETS
	.align		4
        /*006c*/ 	.byte	0x04, 0x1c
        /*006e*/ 	.short	(.L_23 - .L_22)


	//   ....[0]....
.L_22:
        /*0070*/ 	.word	0x00000030


	//   ....[1]....
        /*0074*/ 	.word	0x000006c0


	//----- nvinfo : EIATTR_CRS_STACK_SIZE
	.align		4
.L_23:
        /*0078*/ 	.byte	0x04, 0x1e
        /*007a*/ 	.short	(.L_25 - .L_24)
.L_24:
        /*007c*/ 	.word	0x00000000


	//----- nvinfo : EIATTR_CBANK_PARAM_SIZE
	.align		4
.L_25:
        /*0080*/ 	.byte	0x03, 0x19
        /*0082*/ 	.short	0x001c


	//----- nvinfo : EIATTR_PARAM_CBANK
	.align		4
        /*0084*/ 	.byte	0x04, 0x0a
        /*0086*/ 	.short	(.L_27 - .L_26)
	.align		4
.L_26:
        /*0088*/ 	.word	index@(.nv.constant0._Z6qkNormP13__nv_bfloat16S0_iii)
        /*008c*/ 	.short	0x0380
        /*008e*/ 	.short	0x001c


	//----- nvinfo : EIATTR_SW_WAR
	.align		4
.L_27:
        /*0090*/ 	.byte	0x04, 0x36
        /*0092*/ 	.short	(.L_29 - .L_28)
.L_28:
        /*0094*/ 	.word	0x00000008
.L_29:


//--------------------- .nv.callgraph             --------------------------
	.section	.nv.callgraph,"",@"SHT_CUDA_CALLGRAPH"
	.align	4
	.sectionentsize	8
	.align		4
        /*0000*/ 	.word	0x00000000
	.align		4
        /*0004*/ 	.word	0xffffffff
	.align		4
        /*0008*/ 	.word	0x00000000
	.align		4
        /*000c*/ 	.word	0xfffffffe
	.align		4
        /*0010*/ 	.word	0x00000000
	.align		4
        /*0014*/ 	.word	0xfffffffd
	.align		4
        /*0018*/ 	.word	0x00000000
	.align		4
        /*001c*/ 	.word	0xfffffffc


//--------------------- .text._Z6qkNormP13__nv_bfloat16S0_iii --------------------------
	.section	.text._Z6qkNormP13__nv_bfloat16S0_iii,"ax",@progbits
	.align	128
        .global         _Z6qkNormP13__nv_bfloat16S0_iii
        .type           _Z6qkNormP13__nv_bfloat16S0_iii,@function
        .size           _Z6qkNormP13__nv_bfloat16S0_iii,(.L_x_25 - _Z6qkNormP13__nv_bfloat16S0_iii)
        .other          _Z6qkNormP13__nv_bfloat16S0_iii,@"STO_CUDA_ENTRY STV_DEFAULT"
_Z6qkNormP13__nv_bfloat16S0_iii:
.text._Z6qkNormP13__nv_bfloat16S0_iii:
[----:B------:R-:W-:Y:S08]  /*0000*/  LDC R1, c[0x0][0x37c] ;  /* 0x0000df00ff017b82 */ /* 0x000ff00000000800 */
[----:B------:R-:W0:Y:S02]  /*0010*/  LDC R0, c[0x0][0x394] ;  /* 0x0000e500ff007b82 */ /* 0x000e240000000800 */
[----:B0-----:R-:W-:-:S13]  /*0020*/  ISETP.GE.AND P0, PT, R0, 0x1, PT ;  /* 0x000000010000780c */ /* 0x001fda0003f06270 */
[----:B------:R-:W-:Y:S05]  /*0030*/  @!P0 EXIT ;  /* 0x000000000000894d */ /* 0x000fea0003800000 */
[----:B------:R-:W0:Y:S01]  /*0040*/  S2R R8, SR_TID.X ;  /* 0x0000000000087919 */ /* 0x000e220000002100 */
[----:B------:R-:W1:Y:S01]  /*0050*/  S2UR UR5, SR_CgaCtaId ;  /* 0x00000000000579c3 */ /* 0x000e620000008800 */
[----:B------:R-:W-:Y:S01]  /*0060*/  UMOV UR4, 0x400 ;  /* 0x0000040000047882 */ /* 0x000fe20000000000 */
[----:B------:R-:W2:Y:S06]  /*0070*/  LDCU.64 UR8, c[0x0][0x358] ;  /* 0x00006b00ff0877ac */ /* 0x000eac0008000a00 */
[----:B------:R-:W3:Y:S08]  /*0080*/  LDC R3, c[0x0][0x390] ;  /* 0x0000e400ff037b82 */ /* 0x000ef00000000800 */
[----:B------:R-:W4:Y:S08]  /*0090*/  S2UR UR6, SR_CTAID.X ;  /* 0x00000000000679c3 */ /* 0x000f300000002500 */
[----:B------:R-:W5:Y:S01]  /*00a0*/  LDC.64 R4, c[0x0][0x388] ;  /* 0x0000e200ff047b82 */ /* 0x000f620000000a00 */
[----:B-1----:R-:W-:-:S06]  /*00b0*/  ULEA UR4, UR5, UR4, 0x18 ;  /* 0x0000000405047291 */ /* 0x002fcc000f8ec0ff */
[C---:B0-----:R-:W-:Y:S01]  /*00c0*/  LEA R11, R8.reuse, UR4, 0x2 ;  /* 0x00000004080b7c11 */ /* 0x041fe2000f8e10ff */
[----:B------:R-:W-:Y:S01]  /*00d0*/  UMOV UR4, URZ ;  /* 0x000000ff00047c82 */ /* 0x000fe20008000000 */
[CC--:B---3--:R-:W-:Y:S02]  /*00e0*/  LEA.HI R12, R3.reuse, R3.reuse, RZ, 0x1 ;  /* 0x00000003030c7211 */ /* 0x0c8fe400078f08ff */
[----:B------:R-:W-:Y:S02]  /*00f0*/  I2FP.F32.S32 R9, R3 ;  /* 0x0000000300097245 */ /* 0x000fe40000201400 */
[----:B------:R-:W-:Y:S01]  /*0100*/  SHF.R.S32.HI R12, RZ, 0x1, R12 ;  /* 0x00000001ff0c7819 */ /* 0x000fe2000001140c */
[----:B----4-:R-:W-:Y:S02]  /*0110*/  IMAD R10, R3, UR6, R8 ;  /* 0x00000006030a7c24 */ /* 0x010fe4000f8e0208 */
[----:B--2--5:R-:W-:-:S07]  /*0120*/  IMAD.WIDE.U32 R4, R8, 0x2, R4 ;  /* 0x0000000208047825 */ /* 0x024fce00078e0004 */
.L_x_10:
[----:B0-----:R-:W0:Y:S01]  /*0130*/  LDC R3, c[0x0][0x398] ;  /* 0x0000e600ff037b82 */ /* 0x001e220000000800 */
[----:B------:R-:W1:Y:S01]  /*0140*/  LDCU UR5, c[0x0][0x390] ;  /* 0x00007200ff0577ac */ /* 0x000e620008000800 */
[----:B------:R-:W2:Y:S06]  /*0150*/  LDCU UR6, c[0x0][0x394] ;  /* 0x00007280ff0677ac */ /* 0x000eac0008000800 */
[----:B------:R-:W3:Y:S01]  /*0160*/  LDC.64 R6, c[0x0][0x380] ;  /* 0x0000e000ff067b82 */ /* 0x000ee20000000a00 */
[----:B0-----:R-:W-:-:S04]  /*0170*/  IMAD R3, R3, UR4, R10 ;  /* 0x0000000403037c24 */ /* 0x001fc8000f8e020a */
[----:B---3--:R-:W-:-:S05]  /*0180*/  IMAD.WIDE R6, R3, 0x2, R6 ;  /* 0x0000000203067825 */ /* 0x008fca00078e0206 */
[----:B------:R-:W3:Y:S01]  /*0190*/  LDG.E.U16 R0, desc[UR8][R6.64] ;  /* 0x0000000806007981 */ /* 0x000ee2000c1e1500 */
[----:B-1----:R-:W-:Y:S01]  /*01a0*/  UISETP.GE.AND UP0, UPT, UR5, 0x2, UPT ;  /* 0x000000020500788c */ /* 0x002fe2000bf06270 */
[----:B------:R-:W-:Y:S01]  /*01b0*/  ISETP.NE.AND P1, PT, R8, RZ, PT ;  /* 0x000000ff0800720c */ /* 0x000fe20003f25270 */
[----:B------:R-:W-:-:S04]  /*01c0*/  UIADD3 UR4, UPT, UPT, UR4, 0x1, URZ ;  /* 0x0000000104047890 */ /* 0x000fc8000fffe0ff */
[----:B--2---:R-:W-:Y:S01]  /*01d0*/  UISETP.NE.AND UP1, UPT, UR4, UR6, UPT ;  /* 0x000000060400728c */ /* 0x004fe2000bf25270 */
[----:B---3--:R-:W-:-:S04]  /*01e0*/  IMAD.U32 R0, R0, 0x10000, RZ ;  /* 0x0001000000007824 */ /* 0x008fc800078e00ff */
[----:B------:R-:W-:-:S05]  /*01f0*/  FMUL R2, R0, R0 ;  /* 0x0000000000027220 */ /* 0x000fca0000400000 */
[----:B------:R0:W-:Y:S01]  /*0200*/  STS [R11], R2 ;  /* 0x000000020b007388 */ /* 0x0001e20000000800 */
[----:B------:R-:W-:Y:S06]  /*0210*/  BAR.SYNC.DEFER_BLOCKING 0x0 ;  /* 0x0000000000007b1d */ /* 0x000fec0000010000 */
[----:B------:R-:W-:Y:S05]  /*0220*/  BRA.U !UP0, `(.L_x_0) ;  /* 0x00000001082c7547 */ /* 0x000fea000b800000 */
[----:B0-----:R-:W-:-:S07]  /*0230*/  IMAD.MOV.U32 R2, RZ, RZ, R12 ;  /* 0x000000ffff027224 */ /* 0x001fce00078e000c */
.L_x_1:
[----:B------:R-:W-:-:S13]  /*0240*/  ISETP.GE.U32.AND P0, PT, R8, R2, PT ;  /* 0x000000020800720c */ /* 0x000fda0003f06070 */
[----:B------:R-:W-:Y:S01]  /*0250*/  @!P0 IMAD R3, R2, 0x4, R11 ;  /* 0x0000000402038824 */ /* 0x000fe200078e020b */
[----:B------:R-:W-:Y:S05]  /*0260*/  @!P0 LDS R14, [R11] ;  /* 0x000000000b0e8984 */ /* 0x000fea0000000800 */
[----:B------:R-:W0:Y:S02]  /*0270*/  @!P0 LDS R3, [R3] ;  /* 0x0000000003038984 */ /* 0x000e240000000800 */
[----:B0-----:R-:W-:-:S05]  /*0280*/  @!P0 FADD R14, R3, R14 ;  /* 0x0000000e030e8221 */ /* 0x001fca0000000000 */
[----:B------:R1:W-:Y:S01]  /*0290*/  @!P0 STS [R11], R14 ;  /* 0x0000000e0b008388 */ /* 0x0003e20000000800 */
[----:B------:R-:W-:Y:S01]  /*02a0*/  BAR.SYNC.DEFER_BLOCKING 0x0 ;  /* 0x0000000000007b1d */ /* 0x000fe20000010000 */
[----:B------:R-:W-:Y:S02]  /*02b0*/  ISETP.GT.U32.AND P0, PT, R2, 0x1, PT ;  /* 0x000000010200780c */ /* 0x000fe40003f04070 */
[----:B------:R-:W-:-:S11]  /*02c0*/  SHF.R.U32.HI R2, RZ, 0x1, R2 ;  /* 0x00000001ff027819 */ /* 0x000fd60000011602 */
[----:B-1----:R-:W-:Y:S05]  /*02d0*/  @P0 BRA `(.L_x_1) ;  /* 0xfffffffc00d80947 */ /* 0x002fea000383ffff */
.L_x_0:
[----:B------:R-:W-:Y:S04]  /*02e0*/  BSSY.RECONVERGENT B0, `(.L_x_2) ;  /* 0x0000025000007945 */ /* 0x000fe80003800200 */
[----:B------:R-:W-:Y:S05]  /*02f0*/  @P1 BRA `(.L_x_3) ;  /* 0x00000000008c1947 */ /* 0x000fea0003800000 */
[----:B------:R-:W1:Y:S01]  /*0300*/  S2UR UR6, SR_CgaCtaId ;  /* 0x00000000000679c3 */ /* 0x000e620000008800 */
[----:B------:R-:W-:Y:S01]  /*0310*/  UMOV UR5, 0x400 ;  /* 0x0000040000057882 */ /* 0x000fe20000000000 */
[----:B------:R-:W2:Y:S02]  /*0320*/  MUFU.RCP R14, R9 ;  /* 0x00000009000e7308 */ /* 0x000ea40000001000 */
[----:B--2---:R-:W-:-:S04]  /*0330*/  FFMA R3, -R9, R14, 1 ;  /* 0x3f80000009037423 */ /* 0x004fc8000000010e */
[----:B------:R-:W-:Y:S01]  /*0340*/  FFMA R3, R14, R3, R14 ;  /* 0x000000030e037223 */ /* 0x000fe2000000000e */
[----:B-1----:R-:W-:-:S09]  /*0350*/  ULEA UR5, UR6, UR5, 0x18 ;  /* 0x0000000506057291 */ /* 0x002fd2000f8ec0ff */
[----:B0-----:R-:W0:Y:S02]  /*0360*/  LDS R2, [UR5] ;  /* 0x00000005ff027984 */ /* 0x001e240008000800 */
[----:B0-----:R-:W0:Y:S01]  /*0370*/  FCHK P0, R2, R9 ;  /* 0x0000000902007302 */ /* 0x001e220000000000 */
[----:B------:R-:W-:-:S04]  /*0380*/  FFMA R14, R2, R3, RZ ;  /* 0x00000003020e7223 */ /* 0x000fc800000000ff */
[----:B------:R-:W-:-:S04]  /*0390*/  FFMA R13, -R9, R14, R2 ;  /* 0x0000000e090d7223 */ /* 0x000fc80000000102 */
[----:B------:R-:W-:Y:S01]  /*03a0*/  FFMA R3, R3, R13, R14 ;  /* 0x0000000d03037223 */ /* 0x000fe2000000000e */
[----:B0-----:R-:W-:Y:S06]  /*03b0*/  @!P0 BRA `(.L_x_4) ;  /* 0x0000000000108947 */ /* 0x001fec0003800000 */
[----:B------:R-:W-:Y:S01]  /*03c0*/  IMAD.MOV.U32 R3, RZ, RZ, R9 ;  /* 0x000000ffff037224 */ /* 0x000fe200078e0009 */
[----:B------:R-:W-:-:S07]  /*03d0*/  MOV R14, 0x3f0 ;  /* 0x000003f0000e7802 */ /* 0x000fce0000000f00 */
[----:B------:R-:W-:Y:S05]  /*03e0*/  CALL.REL.NOINC `($__internal_1_$__cuda_sm3x_div_rn_noftz_f32_slowpath) ;  /* 0x0000000400147944 */ /* 0x000fea0003c00000 */
[----:B------:R-:W-:-:S07]  /*03f0*/  IMAD.MOV.U32 R3, RZ, RZ, R2 ;  /* 0x000000ffff037224 */ /* 0x000fce00078e0002 */
.L_x_4:
[----:B------:R-:W-:Y:S01]  /*0400*/  FADD R3, R3, 9.9999997473787516356e-05 ;  /* 0x38d1b71703037421 */ /* 0x000fe20000000000 */
[----:B------:R-:W-:Y:S03]  /*0410*/  BSSY.RECONVERGENT B1, `(.L_x_5) ;  /* 0x000000d000017945 */ /* 0x000fe60003800200 */
[----:B------:R0:W1:Y:S01]  /*0420*/  MUFU.RSQ R14, R3 ;  /* 0x00000003000e7308 */ /* 0x0000620000001400 */
[----:B------:R-:W-:-:S04]  /*0430*/  IADD3 R2, PT, PT, R3, -0xd000000, RZ ;  /* 0xf300000003027810 */ /* 0x000fc80007ffe0ff */
[----:B------:R-:W-:-:S13]  /*0440*/  ISETP.GT.U32.AND P0, PT, R2, 0x727fffff, PT ;  /* 0x727fffff0200780c */ /* 0x000fda0003f04070 */
[----:B01----:R-:W-:Y:S05]  /*0450*/  @!P0 BRA `(.L_x_6) ;  /* 0x0000000000108947 */ /* 0x003fea0003800000 */
[----:B------:R-:W-:-:S07]  /*0460*/  MOV R17, 0x480 ;  /* 0x0000048000117802 */ /* 0x000fce0000000f00 */
[----:B------:R-:W-:Y:S05]  /*0470*/  CALL.REL.NOINC `($__internal_0_$__cuda_sm20_sqrt_rn_f32_slowpath) ;  /* 0x0000000000947944 */ /* 0x000fea0003c00000 */
[----:B------:R-:W-:Y:S01]  /*0480*/  IMAD.MOV.U32 R2, RZ, RZ, R13 ;  /* 0x000000ffff027224 */ /* 0x000fe200078e000d */
[----:B------:R-:W-:Y:S06]  /*0490*/  BRA `(.L_x_7) ;  /* 0x0000000000107947 */ /* 0x000fec0003800000 */
.L_x_6:
[----:B------:R-:W-:Y:S01]  /*04a0*/  FMUL.FTZ R2, R3, R14 ;  /* 0x0000000e03027220 */ /* 0x000fe20000410000 */
[----:B------:R-:W-:-:S03]  /*04b0*/  FMUL.FTZ R13, R14, 0.5 ;  /* 0x3f0000000e0d7820 */ /* 0x000fc60000410000 */
[----:B------:R-:W-:-:S04]  /*04c0*/  FFMA R3, -R2, R2, R3 ;  /* 0x0000000202037223 */ /* 0x000fc80000000103 */
[----:B------:R-:W-:-:S07]  /*04d0*/  FFMA R2, R3, R13, R2 ;  /* 0x0000000d03027223 */ /* 0x000fce0000000002 */
.L_x_7:
[----:B------:R-:W-:Y:S05]  /*04e0*/  BSYNC.RECONVERGENT B1 ;  /* 0x0000000000017941 */ /* 0x000fea0003800200 */
.L_x_5:
[----:B------:R-:W0:Y:S01]  /*04f0*/  S2UR UR6, SR_CgaCtaId ;  /* 0x00000000000679c3 */ /* 0x000e220000008800 */
[----:B------:R-:W-:Y:S02]  /*0500*/  UMOV UR5, 0x400 ;  /* 0x0000040000057882 */ /* 0x000fe40000000000 */
[----:B0-----:R-:W-:-:S09]  /*0510*/  ULEA UR5, UR6, UR5, 0x18 ;  /* 0x0000000506057291 */ /* 0x001fd2000f8ec0ff */
[----:B------:R1:W-:Y:S03]  /*0520*/  STS [UR5+0x200], R2 ;  /* 0x00020002ff007988 */ /* 0x0003e60008000805 */
.L_x_3:
[----:B------:R-:W-:Y:S05]  /*0530*/  BSYNC.RECONVERGENT B0 ;  /* 0x0000000000007941 */ /* 0x000fea0003800200 */
.L_x_2:
[----:B------:R-:W-:Y:S06]  /*0540*/  BAR.SYNC.DEFER_BLOCKING 0x0 ;  /* 0x0000000000007b1d */ /* 0x000fec0000010000 */
[----:B------:R-:W2:Y:S02]  /*0550*/  LDG.E.U16 R13, desc[UR8][R4.64] ;  /* 0x00000008040d7981 */ /* 0x000ea4000c1e1500 */
[----:B------:R-:W3:Y:S01]  /*0560*/  S2UR UR6, SR_CgaCtaId ;  /* 0x00000000000679c3 */ /* 0x000ee20000008800 */
[----:B------:R-:W-:Y:S01]  /*0570*/  UMOV UR5, 0x400 ;  /* 0x0000040000057882 */ /* 0x000fe20000000000 */
[----:B------:R-:W-:Y:S01]  /*0580*/  BSSY.RECONVERGENT B0, `(.L_x_8) ;  /* 0x000000f000007945 */ /* 0x000fe20003800200 */
[----:B---3--:R-:W-:-:S09]  /*0590*/  ULEA UR5, UR6, UR5, 0x18 ;  /* 0x0000000506057291 */ /* 0x008fd2000f8ec0ff */
[----:B------:R-:W0:Y:S02]  /*05a0*/  LDS R3, [UR5+0x200] ;  /* 0x00020005ff037984 */ /* 0x000e240008000800 */
[----:B01----:R-:W0:Y:S08]  /*05b0*/  MUFU.RCP R2, R3 ;  /* 0x0000000300027308 */ /* 0x003e300000001000 */
[----:B------:R-:W1:Y:S01]  /*05c0*/  FCHK P0, R0, R3 ;  /* 0x0000000300007302 */ /* 0x000e620000000000 */
[----:B0-----:R-:W-:-:S04]  /*05d0*/  FFMA R15, -R3, R2, 1 ;  /* 0x3f800000030f7423 */ /* 0x001fc80000000102 */
[----:B------:R-:W-:-:S04]  /*05e0*/  FFMA R15, R2, R15, R2 ;  /* 0x0000000f020f7223 */ /* 0x000fc80000000002 */
[----:B------:R-:W-:-:S04]  /*05f0*/  FFMA R2, R0, R15, RZ ;  /* 0x0000000f00027223 */ /* 0x000fc800000000ff */
[----:B------:R-:W-:-:S04]  /*0600*/  FFMA R14, -R3, R2, R0 ;  /* 0x00000002030e7223 */ /* 0x000fc80000000100 */
[----:B------:R-:W-:Y:S01]  /*0610*/  FFMA R2, R15, R14, R2 ;  /* 0x0000000e0f027223 */ /* 0x000fe20000000002 */
[----:B--2---:R-:W-:Y:S01]  /*0620*/  IMAD.U32 R13, R13, 0x10000, RZ ;  /* 0x000100000d0d7824 */ /* 0x004fe200078e00ff */
[----:B-1----:R-:W-:Y:S06]  /*0630*/  @!P0 BRA `(.L_x_9) ;  /* 0x00000000000c8947 */ /* 0x002fec0003800000 */
[----:B------:R-:W-:Y:S01]  /*0640*/  IMAD.MOV.U32 R2, RZ, RZ, R0 ;  /* 0x000000ffff027224 */ /* 0x000fe200078e0000 */
[----:B------:R-:W-:-:S07]  /*0650*/  MOV R14, 0x670 ;  /* 0x00000670000e7802 */ /* 0x000fce0000000f00 */
[----:B------:R-:W-:Y:S05]  /*0660*/  CALL.REL.NOINC `($__internal_1_$__cuda_sm3x_div_rn_noftz_f32_slowpath) ;  /* 0x0000000000747944 */ /* 0x000fea0003c00000 */
.L_x_9:
[----:B------:R-:W-:Y:S05]  /*0670*/  BSYNC.RECONVERGENT B0 ;  /* 0x0000000000007941 */ /* 0x000fea0003800200 */
.L_x_8:
[----:B------:R-:W-:-:S05]  /*0680*/  FMUL R2, R13, R2 ;  /* 0x000000020d027220 */ /* 0x000fca0000400000 */
[----:B------:R-:W-:-:S05]  /*0690*/  F2FP.BF16.F32.PACK_AB R2, RZ, R2 ;  /* 0x00000002ff02723e */ /* 0x000fca00000010ff */
[----:B------:R0:W-:Y:S01]  /*06a0*/  STG.E.U16 desc[UR8][R6.64], R2 ;  /* 0x0000000206007986 */ /* 0x0001e2000c101508 */
[----:B------:R-:W-:Y:S05]  /*06b0*/  BRA.U UP1, `(.L_x_10) ;  /* 0xfffffff9019c7547 */ /* 0x000fea000b83ffff */
[----:B------:R-:W-:Y:S05]  /*06c0*/  EXIT ;  /* 0x000000000000794d */ /* 0x000fea0003800000 */
        .weak           $__internal_0_$__cuda_sm20_sqrt_rn_f32_slowpath
        .type           $__internal_0_$__cuda_sm20_sqrt_rn_f32_slowpath,@function
        .size           $__internal_0_$__cuda_sm20_sqrt_rn_f32_slowpath,($__internal_1_$__cuda_sm3x_div_rn_noftz_f32_slowpath - $__internal_0_$__cuda_sm20_sqrt_rn_f32_slowpath)
$__internal_0_$__cuda_sm20_sqrt_rn_f32_slowpath:
[----:B------:R-:W-:-:S13]  /*06d0*/  LOP3.LUT P0, RZ, R3, 0x7fffffff, RZ, 0xc0, !PT ;  /* 0x7fffffff03ff7812 */ /* 0x000fda000780c0ff */
[----:B------:R-:W-:Y:S05]  /*06e0*/  @!P0 BRA `(.L_x_11) ;  /* 0x0000000000448947 */ /* 0x000fea0003800000 */
[----:B------:R-:W-:Y:S01]  /*06f0*/  FSETP.GEU.FTZ.AND P0, PT, R3, RZ, PT ;  /* 0x000000ff0300720b */ /* 0x000fe20003f1e000 */
[----:B------:R-:W-:-:S12]  /*0700*/  IMAD.MOV.U32 R2, RZ, RZ, R3 ;  /* 0x000000ffff027224 */ /* 0x000fd800078e0003 */
[----:B------:R-:W-:Y:S01]  /*0710*/  @!P0 MOV R3, 0x7fffffff ;  /* 0x7fffffff00038802 */ /* 0x000fe20000000f00 */
[----:B------:R-:W-:Y:S06]  /*0720*/  @!P0 BRA `(.L_x_11) ;  /* 0x0000000000348947 */ /* 0x000fec0003800000 */
[----:B------:R-:W-:-:S13]  /*0730*/  FSETP.GTU.FTZ.AND P0, PT, |R2|, +INF , PT ;  /* 0x7f8000000200780b */ /* 0x000fda0003f1c200 */
[----:B------:R-:W-:Y:S01]  /*0740*/  @P0 FADD.FTZ R3, R2, 1 ;  /* 0x3f80000002030421 */ /* 0x000fe20000010000 */
[----:B------:R-:W-:Y:S06]  /*0750*/  @P0 BRA `(.L_x_11) ;  /* 0x0000000000280947 */ /* 0x000fec0003800000 */
[----:B------:R-:W-:-:S13]  /*0760*/  FSETP.NEU.FTZ.AND P0, PT, |R2|, +INF , PT ;  /* 0x7f8000000200780b */ /* 0x000fda0003f1d200 */
[----:B------:R-:W-:-:S04]  /*0770*/  @P0 FFMA R13, R2, 1.84467440737095516160e+19, RZ ;  /* 0x5f800000020d0823 */ /* 0x000fc800000000ff */
[----:B------:R-:W0:Y:S02]  /*0780*/  @P0 MUFU.RSQ R14, R13 ;  /* 0x0000000d000e0308 */ /* 0x000e240000001400 */
[----:B0-----:R-:W-:Y:S01]  /*0790*/  @P0 FMUL.FTZ R16, R13, R14 ;  /* 0x0000000e0d100220 */ /* 0x001fe20000410000 */
[----:B------:R-:W-:-:S03]  /*07a0*/  @P0 FMUL.FTZ R14, R14, 0.5 ;  /* 0x3f0000000e0e0820 */ /* 0x000fc60000410000 */
[----:B------:R-:W-:-:S04]  /*07b0*/  @P0 FADD.FTZ R3, -R16, -RZ ;  /* 0x800000ff10030221 */ /* 0x000fc80000010100 */
[----:B------:R-:W-:Y:S01]  /*07c0*/  @P0 FFMA R15, R16, R3, R13 ;  /* 0x00000003100f0223 */ /* 0x000fe2000000000d */
[----:B------:R-:W-:-:S03]  /*07d0*/  @!P0 IMAD.MOV.U32 R3, RZ, RZ, R2 ;  /* 0x000000ffff038224 */ /* 0x000fc600078e0002 */
[----:B------:R-:W-:-:S04]  /*07e0*/  @P0 FFMA R14, R15, R14, R16 ;  /* 0x0000000e0f0e0223 */ /* 0x000fc80000000010 */
[----:B------:R-:W-:-:S07]  /*07f0*/  @P0 FMUL.FTZ R3, R14, 2.3283064365386962891e-10 ;  /* 0x2f8000000e030820 */ /* 0x000fce0000410000 */
.L_x_11:
[----:B------:R-:W-:Y:S02]  /*0800*/  IMAD.MOV.U32 R13, RZ, RZ, R3 ;  /* 0x000000ffff0d7224 */ /* 0x000fe400078e0003 */
[----:B------:R-:W-:Y:S02]  /*0810*/  IMAD.MOV.U32 R2, RZ, RZ, R17 ;  /* 0x000000ffff027224 */ /* 0x000fe400078e0011 */
[----:B------:R-:W-:-:S04]  /*0820*/  IMAD.MOV.U32 R3, RZ, RZ, 0x0 ;  /* 0x00000000ff037424 */ /* 0x000fc800078e00ff */
[----:B------:R-:W-:Y:S05]  /*0830*/  RET.REL.NODEC R2 `(_Z6qkNormP13__nv_bfloat16S0_iii) ;  /* 0xfffffff402f07950 */ /* 0x000fea0003c3ffff */
        .weak           $__internal_1_$__cuda_sm3x_div_rn_noftz_f32_slowpath
        .type           $__internal_1_$__cuda_sm3x_div_rn_noftz_f32_slowpath,@function
        .size           $__internal_1_$__cuda_sm3x_div_rn_noftz_f32_slowpath,(.L_x_25 - $__internal_1_$__cuda_sm3x_div_rn_noftz_f32_slowpath)
$__internal_1_$__cuda_sm3x_div_rn_noftz_f32_slowpath:
[----:B------:R-:W-:Y:S01]  /*0840*/  SHF.R.U32.HI R15, RZ, 0x17, R3 ;  /* 0x00000017ff0f7819 */ /* 0x000fe20000011603 */
[----:B------:R-:W-:Y:S01]  /*0850*/  BSSY.RECONVERGENT B1, `(.L_x_12) ;  /* 0x0000062000017945 */ /* 0x000fe20003800200 */
[----:B------:R-:W-:Y:S02]  /*0860*/  SHF.R.U32.HI R16, RZ, 0x17, R2 ;  /* 0x00000017ff107819 */ /* 0x000fe40000011602 */
[----:B------:R-:W-:Y:S02]  /*0870*/  LOP3.LUT R15, R15, 0xff, RZ, 0xc0, !PT ;  /* 0x000000ff0f0f7812 */ /* 0x000fe400078ec0ff */
[----:B------:R-:W-:Y:S02]  /*0880*/  LOP3.LUT R17, R16, 0xff, RZ, 0xc0, !PT ;  /* 0x000000ff10117812 */ /* 0x000fe400078ec0ff */
[----:B------:R-:W-:-:S03]  /*0890*/  IADD3 R19, PT, PT, R15, -0x1, RZ ;  /* 0xffffffff0f137810 */ /* 0x000fc60007ffe0ff */
[----:B------:R-:W-:Y:S01]  /*08a0*/  VIADD R18, R17, 0xffffffff ;  /* 0xffffffff11127836 */ /* 0x000fe20000000000 */
[----:B------:R-:W-:-:S04]  /*08b0*/  ISETP.GT.U32.AND P0, PT, R19, 0xfd, PT ;  /* 0x000000fd1300780c */ /* 0x000fc80003f04070 */
[----:B------:R-:W-:-:S13]  /*08c0*/  ISETP.GT.U32.OR P0, PT, R18, 0xfd, P0 ;  /* 0x000000fd1200780c */ /* 0x000fda0000704470 */
[----:B------:R-:W-:Y:S01]  /*08d0*/  @!P0 IMAD.MOV.U32 R16, RZ, RZ, RZ ;  /* 0x000000ffff108224 */ /* 0x000fe200078e00ff */
[----:B------:R-:W-:Y:S06]  /*08e0*/  @!P0 BRA `(.L_x_13) ;  /* 0x00000000005c8947 */ /* 0x000fec0003800000 */
[----:B------:R-:W-:Y:S02]  /*08f0*/  FSETP.GTU.FTZ.AND P0, PT, |R2|, +INF , PT ;  /* 0x7f8000000200780b */ /* 0x000fe40003f1c200 */
[----:B------:R-:W-:-:S04]  /*0900*/  FSETP.GTU.FTZ.AND P1, PT, |R3|, +INF , PT ;  /* 0x7f8000000300780b */ /* 0x000fc80003f3c200 */
[----:B------:R-:W-:-:S13]  /*0910*/  PLOP3.LUT P0, PT, P0, P1, PT, 0xf8, 0x8f ;  /* 0x00000000008f781c */ /* 0x000fda0000703f70 */
[----:B------:R-:W-:Y:S05]  /*0920*/  @P0 BRA `(.L_x_14) ;  /* 0x00000004004c0947 */ /* 0x000fea0003800000 */
[----:B------:R-:W-:-:S13]  /*0930*/  LOP3.LUT P0, RZ, R3, 0x7fffffff, R2, 0xc8, !PT ;  /* 0x7fffffff03ff7812 */ /* 0x000fda000780c802 */
[----:B------:R-:W-:Y:S05]  /*0940*/  @!P0 BRA `(.L_x_15) ;  /* 0x00000004003c8947 */ /* 0x000fea0003800000 */
[C---:B------:R-:W-:Y:S02]  /*0950*/  FSETP.NEU.FTZ.AND P2, PT, |R2|.reuse, +INF , PT ;  /* 0x7f8000000200780b */ /* 0x040fe40003f5d200 */
[----:B------:R-:W-:Y:S02]  /*0960*/  FSETP.NEU.FTZ.AND P1, PT, |R3|, +INF , PT ;  /* 0x7f8000000300780b */ /* 0x000fe40003f3d200 */
[----:B------:R-:W-:-:S11]  /*0970*/  FSETP.NEU.FTZ.AND P0, PT, |R2|, +INF , PT ;  /* 0x7f8000000200780b */ /* 0x000fd60003f1d200 */
[----:B------:R-:W-:Y:S05]  /*0980*/  @!P1 BRA !P2, `(.L_x_15) ;  /* 0x00000004002c9947 */ /* 0x000fea0005000000 */
[----:B------:R-:W-:-:S04]  /*0990*/  LOP3.LUT P2, RZ, R2, 0x7fffffff, RZ, 0xc0, !PT ;  /* 0x7fffffff02ff7812 */ /* 0x000fc8000784c0ff */
[----:B------:R-:W-:-:S13]  /*09a0*/  PLOP3.LUT P1, PT, P1, P2, PT, 0x2f, 0xf2 ;  /* 0x0000000000f2781c */ /* 0x000fda0000f24577 */
[----:B------:R-:W-:Y:S05]  /*09b0*/  @P1 BRA `(.L_x_16) ;  /* 0x0000000400181947 */ /* 0x000fea0003800000 */
[----:B------:R-:W-:-:S04]  /*09c0*/  LOP3.LUT P1, RZ, R3, 0x7fffffff, RZ, 0xc0, !PT ;  /* 0x7fffffff03ff7812 */ /* 0x000fc8000782c0ff */
[----:B------:R-:W-:-:S13]  /*09d0*/  PLOP3.LUT P0, PT, P0, P1, PT, 0x2f, 0xf2 ;  /* 0x0000000000f2781c */ /* 0x000fda0000702577 */
[----:B------:R-:W-:Y:S05]  /*09e0*/  @P0 BRA `(.L_x_17) ;  /* 0x0000000400000947 */ /* 0x000fea0003800000 */
[----:B------:R-:W-:Y:S02]  /*09f0*/  ISETP.GE.AND P0, PT, R18, RZ, PT ;  /* 0x000000ff1200720c */ /* 0x000fe40003f06270 */
[----:B------:R-:W-:-:S11]  /*0a00*/  ISETP.GE.AND P1, PT, R19, RZ, PT ;  /* 0x000000ff1300720c */ /* 0x000fd60003f26270 */
[----:B------:R-:W-:Y:S02]  /*0a10*/  @P0 IMAD.MOV.U32 R16, RZ, RZ, RZ ;  /* 0x000000ffff100224 */ /* 0x000fe400078e00ff */
[----:B------:R-:W-:Y:S01]  /*0a20*/  @!P0 FFMA R2, R2, 1.84467440737095516160e+19, RZ ;  /* 0x5f80000002028823 */ /* 0x000fe200000000ff */
[----:B------:R-:W-:Y:S02]  /*0a30*/  @!P0 IMAD.MOV.U32 R16, RZ, RZ, -0x40 ;  /* 0xffffffc0ff108424 */ /* 0x000fe400078e00ff */
[----:B------:R-:W-:-:S03]  /*0a40*/  @!P1 FFMA R3, R3, 1.84467440737095516160e+19, RZ ;  /* 0x5f80000003039823 */ /* 0x000fc600000000ff */
[----:B------:R-:W-:-:S07]  /*0a50*/  @!P1 IADD3 R16, PT, PT, R16, 0x40, RZ ;  /* 0x0000004010109810 */ /* 0x000fce0007ffe0ff */
.L_x_13:
[----:B------:R-:W-:Y:S01]  /*0a60*/  LEA R18, R15, 0xc0800000, 0x17 ;  /* 0xc08000000f127811 */ /* 0x000fe200078eb8ff */
[----:B------:R-:W-:Y:S01]  /*0a70*/  VIADD R17, R17, 0xffffff81 ;  /* 0xffffff8111117836 */ /* 0x000fe20000000000 */
[----:B------:R-:W-:Y:S03]  /*0a80*/  BSSY.RECONVERGENT B2, `(.L_x_18) ;  /* 0x0000035000027945 */ /* 0x000fe60003800200 */
[----:B------:R-:W-:Y:S02]  /*0a90*/  IMAD.IADD R19, R3, 0x1, -R18 ;  /* 0x0000000103137824 */ /* 0x000fe400078e0a12 */
[C---:B------:R-:W-:Y:S01]  /*0aa0*/  IMAD R2, R17.reuse, -0x800000, R2 ;  /* 0xff80000011027824 */ /* 0x040fe200078e0202 */
[----:B------:R-:W-:Y:S01]  /*0ab0*/  IADD3 R17, PT, PT, R17, 0x7f, -R15 ;  /* 0x0000007f11117810 */ /* 0x000fe20007ffe80f */
[----:B------:R-:W0:Y:S01]  /*0ac0*/  MUFU.RCP R3, R19 ;  /* 0x0000001300037308 */ /* 0x000e220000001000 */
[----:B------:R-:W-:-:S03]  /*0ad0*/  FADD.FTZ R21, -R19, -RZ ;  /* 0x800000ff13157221 */ /* 0x000fc60000010100 */
[----:B------:R-:W-:Y:S02]  /*0ae0*/  IMAD.IADD R17, R17, 0x1, R16 ;  /* 0x0000000111117824 */ /* 0x000fe400078e0210 */
[----:B0-----:R-:W-:-:S04]  /*0af0*/  FFMA R18, R3, R21, 1 ;  /* 0x3f80000003127423 */ /* 0x001fc80000000015 */
[----:B------:R-:W-:-:S04]  /*0b00*/  FFMA R3, R3, R18, R3 ;  /* 0x0000001203037223 */ /* 0x000fc80000000003 */
[----:B------:R-:W-:-:S04]  /*0b10*/  FFMA R18, R2, R3, RZ ;  /* 0x0000000302127223 */ /* 0x000fc800000000ff */
[----:B------:R-:W-:-:S04]  /*0b20*/  FFMA R20, R21, R18, R2 ;  /* 0x0000001215147223 */ /* 0x000fc80000000002 */
[----:B------:R-:W-:-:S04]  /*0b30*/  FFMA R18, R3, R20, R18 ;  /* 0x0000001403127223 */ /* 0x000fc80000000012 */
[----:B------:R-:W-:-:S04]  /*0b40*/  FFMA R21, R21, R18, R2 ;  /* 0x0000001215157223 */ /* 0x000fc80000000002 */
[----:B------:R-:W-:-:S05]  /*0b50*/  FFMA R2, R3, R21, R18 ;  /* 0x0000001503027223 */ /* 0x000fca0000000012 */
[----:B------:R-:W-:-:S04]  /*0b60*/  SHF.R.U32.HI R15, RZ, 0x17, R2 ;  /* 0x00000017ff0f7819 */ /* 0x000fc80000011602 */
[----:B------:R-:W-:-:S04]  /*0b70*/  LOP3.LUT R15, R15, 0xff, RZ, 0xc0, !PT ;  /* 0x000000ff0f0f7812 */ /* 0x000fc800078ec0ff */
[----:B------:R-:W-:-:S05]  /*0b80*/  IADD3 R19, PT, PT, R15, R17, RZ ;  /* 0x000000110f137210 */ /* 0x000fca0007ffe0ff */
[----:B------:R-:W-:-:S05]  /*0b90*/  VIADD R15, R19, 0xffffffff ;  /* 0xffffffff130f7836 */ /* 0x000fca0000000000 */
[----:B------:R-:W-:-:S13]  /*0ba0*/  ISETP.GE.U32.AND P0, PT, R15, 0xfe, PT ;  /* 0x000000fe0f00780c */ /* 0x000fda0003f06070 */
[----:B------:R-:W-:Y:S05]  /*0bb0*/  @!P0 BRA `(.L_x_19) ;  /* 0x0000000000808947 */ /* 0x000fea0003800000 */
[----:B------:R-:W-:-:S13]  /*0bc0*/  ISETP.GT.AND P0, PT, R19, 0xfe, PT ;  /* 0x000000fe1300780c */ /* 0x000fda0003f04270 */
[----:B------:R-:W-:Y:S05]  /*0bd0*/  @P0 BRA `(.L_x_20) ;  /* 0x00000000006c0947 */ /* 0x000fea0003800000 */
[----:B------:R-:W-:-:S13]  /*0be0*/  ISETP.GE.AND P0, PT, R19, 0x1, PT ;  /* 0x000000011300780c */ /* 0x000fda0003f06270 */
[----:B------:R-:W-:Y:S05]  /*0bf0*/  @P0 BRA `(.L_x_21) ;  /* 0x0000000000740947 */ /* 0x000fea0003800000 */
[----:B------:R-:W-:Y:S02]  /*0c00*/  ISETP.GE.AND P0, PT, R19, -0x18, PT ;  /* 0xffffffe81300780c */ /* 0x000fe40003f06270 */
[----:B------:R-:W-:-:S11]  /*0c10*/  LOP3.LUT R2, R2, 0x80000000, RZ, 0xc0, !PT ;  /* 0x8000000002027812 */ /* 0x000fd600078ec0ff */
[----:B------:R-:W-:Y:S05]  /*0c20*/  @!P0 BRA `(.L_x_21) ;  /* 0x0000000000688947 */ /* 0x000fea0003800000 */
[-CC-:B------:R-:W-:Y:S01]  /*0c30*/  FFMA.RZ R15, R3, R21.reuse, R18.reuse ;  /* 0x00000015030f7223 */ /* 0x180fe2000000c012 */
[----:B------:R-:W-:Y:S01]  /*0c40*/  IMAD.MOV R17, RZ, RZ, -R19 ;  /* 0x000000ffff117224 */ /* 0x000fe200078e0a13 */
[C---:B------:R-:W-:Y:S02]  /*0c50*/  ISETP.NE.AND P2, PT, R19.reuse, RZ, PT ;  /* 0x000000ff1300720c */ /* 0x040fe40003f45270 */
[----:B------:R-:W-:Y:S02]  /*0c60*/  ISETP.NE.AND P1, PT, R19, RZ, PT ;  /* 0x000000ff1300720c */ /* 0x000fe40003f25270 */
[----:B------:R-:W-:Y:S01]  /*0c70*/  LOP3.LUT R16, R15, 0x7fffff, RZ, 0xc0, !PT ;  /* 0x007fffff0f107812 */ /* 0x000fe200078ec0ff */
[CCC-:B------:R-:W-:Y:S01]  /*0c80*/  FFMA.RP R15, R3.reuse, R21.reuse, R18.reuse ;  /* 0x00000015030f7223 */ /* 0x1c0fe20000008012 */
[----:B------:R-:W-:Y:S01]  /*0c90*/  FFMA.RM R18, R3, R21, R18 ;  /* 0x0000001503127223 */ /* 0x000fe20000004012 */
[----:B------:R-:W-:Y:S01]  /*0ca0*/  VIADD R3, R19, 0x20 ;  /* 0x0000002013037836 */ /* 0x000fe20000000000 */
[----:B------:R-:W-:-:S03]  /*0cb0*/  LOP3.LUT R16, R16, 0x800000, RZ, 0xfc, !PT ;  /* 0x0080000010107812 */ /* 0x000fc600078efcff */
[----:B------:R-:W-:Y:S02]  /*0cc0*/  FSETP.NEU.FTZ.AND P0, PT, R15, R18, PT ;  /* 0x000000120f00720b */ /* 0x000fe40003f1d000 */
[----:B------:R-:W-:Y:S02]  /*0cd0*/  SHF.L.U32 R3, R16, R3, RZ ;  /* 0x0000000310037219 */ /* 0x000fe400000006ff */
[----:B------:R-:W-:Y:S02]  /*0ce0*/  SEL R15, R17, RZ, P2 ;  /* 0x000000ff110f7207 */ /* 0x000fe40001000000 */
[----:B------:R-:W-:Y:S02]  /*0cf0*/  ISETP.NE.AND P1, PT, R3, RZ, P1 ;  /* 0x000000ff0300720c */ /* 0x000fe40000f25270 */
[----:B------:R-:W-:Y:S02]  /*0d00*/  SHF.R.U32.HI R15, RZ, R15, R16 ;  /* 0x0000000fff0f7219 */ /* 0x000fe40000011610 */
[----:B------:R-:W-:-:S02]  /*0d10*/  PLOP3.LUT P0, PT, P0, P1, PT, 0xf8, 0x8f ;  /* 0x00000000008f781c */ /* 0x000fc40000703f70 */
[----:B------:R-:W-:Y:S02]  /*0d20*/  SHF.R.U32.HI R16, RZ, 0x1, R15 ;  /* 0x00000001ff107819 */ /* 0x000fe4000001160f */
[----:B------:R-:W-:-:S04]  /*0d30*/  SEL R3, RZ, 0x1, !P0 ;  /* 0x00000001ff037807 */ /* 0x000fc80004000000 */
[----:B------:R-:W-:-:S04]  /*0d40*/  LOP3.LUT R18, R3, 0x1, R16, 0xf8, !PT ;  /* 0x0000000103127812 */ /* 0x000fc800078ef810 */
[----:B------:R-:W-:-:S04]  /*0d50*/  LOP3.LUT R15, R18, R15, RZ, 0xc0, !PT ;  /* 0x0000000f120f7212 */ /* 0x000fc800078ec0ff */
[----:B------:R-:W-:-:S04]  /*0d60*/  IADD3 R15, PT, PT, R16, R15, RZ ;  /* 0x0000000f100f7210 */ /* 0x000fc80007ffe0ff */
[----:B------:R-:W-:Y:S01]  /*0d70*/  LOP3.LUT R2, R15, R2, RZ, 0xfc, !PT ;  /* 0x000000020f027212 */ /* 0x000fe200078efcff */
[----:B------:R-:W-:Y:S06]  /*0d80*/  BRA `(.L_x_21) ;  /* 0x0000000000107947 */ /* 0x000fec0003800000 */
.L_x_20:
[----:B------:R-:W-:-:S04]  /*0d90*/  LOP3.LUT R2, R2, 0x80000000, RZ, 0xc0, !PT ;  /* 0x8000000002027812 */ /* 0x000fc800078ec0ff */
[----:B------:R-:W-:Y:S01]  /*0da0*/  LOP3.LUT R2, R2, 0x7f800000, RZ, 0xfc, !PT ;  /* 0x7f80000002027812 */ /* 0x000fe200078efcff */
[----:B------:R-:W-:Y:S06]  /*0db0*/  BRA `(.L_x_21) ;  /* 0x0000000000047947 */ /* 0x000fec0003800000 */
.L_x_19:
[----:B------:R-:W-:-:S07]  /*0dc0*/  IMAD R2, R17, 0x800000, R2 ;  /* 0x0080000011027824 */ /* 0x000fce00078e0202 */
.L_x_21:
[----:B------:R-:W-:Y:S05]  /*0dd0*/  BSYNC.RECONVERGENT B2 ;  /* 0x0000000000027941 */ /* 0x000fea0003800200 */
.L_x_18:
[----:B------:R-:W-:Y:S05]  /*0de0*/  BRA `(.L_x_22) ;  /* 0x0000000000207947 */ /* 0x000fea0003800000 */
.L_x_17:
[----:B------:R-:W-:-:S04]  /*0df0*/  LOP3.LUT R2, R3, 0x80000000, R2, 0x48, !PT ;  /* 0x8000000003027812 */ /* 0x000fc800078e4802 */
[----:B------:R-:W-:Y:S01]  /*0e00*/  LOP3.LUT R2, R2, 0x7f800000, RZ, 0xfc, !PT ;  /* 0x7f80000002027812 */ /* 0x000fe200078efcff */
[----:B------:R-:W-:Y:S06]  /*0e10*/  BRA `(.L_x_22) ;  /* 0x0000000000147947 */ /* 0x000fec0003800000 */
.L_x_16:
[----:B------:R-:W-:Y:S01]  /*0e20*/  LOP3.LUT R2, R3, 0x80000000, R2, 0x48, !PT ;  /* 0x8000000003027812 */ /* 0x000fe200078e4802 */
[----:B------:R-:W-:Y:S06]  /*0e30*/  BRA `(.L_x_22) ;  /* 0x00000000000c7947 */ /* 0x000fec0003800000 */
.L_x_15:
[----:B------:R-:W0:Y:S01]  /*0e40*/  MUFU.RSQ R2, -QNAN ;  /* 0xffc0000000027908 */ /* 0x000e220000001400 */
[----:B------:R-:W-:Y:S05]  /*0e50*/  BRA `(.L_x_22) ;  /* 0x0000000000047947 */ /* 0x000fea0003800000 */
.L_x_14:
[----:B------:R-:W-:-:S07]  /*0e60*/  FADD.FTZ R2, R2, R3 ;  /* 0x0000000302027221 */ /* 0x000fce0000010000 */
.L_x_22:
[----:B------:R-:W-:Y:S05]  /*0e70*/  BSYNC.RECONVERGENT B1 ;  /* 0x0000000000017941 */ /* 0x000fea0003800200 */
.L_x_12:
[----:B------:R-:W-:-:S04]  /*0e80*/  IMAD.MOV.U32 R15, RZ, RZ, 0x0 ;  /* 0x00000000ff0f7424 */ /* 0x000fc800078e00ff */
[----:B0-----:R-:W-:Y:S05]  /*0e90*/  RET.REL.NODEC R14 `(_Z6qkNormP13__nv_bfloat16S0_iii) ;  /* 0xfffffff00e587950 */ /* 0x001fea0003c3ffff */
.L_x_23:
[----:B------:R-:W-:-:S00]  /*0ea0*/  BRA `(.L_x_23) ;  /* 0xfffffffc00fc7947 */ /* 0x000fc0000383ffff */
[----:B------:R-:W-:-:S00]  /*0eb0*/  NOP ;  /* 0x0000000000007918 */ /* 0x000fc00000000000 */
        /* <DEDUP_REMOVED lines=12> */
.L_x_25:


//--------------------- .nv.shared._Z6qkNormP13__nv_bfloat16S0_iii --------------------------
	.section	.nv.shared._Z6qkNormP13__nv_bfloat16S0_iii,"aw",@nobits
	.sectionflags	@""
	.align	4
.nv.shared._Z6qkNormP13__nv_bfloat16S0_iii:
	.zero		1540


//--------------------- .nv.shared.reserved.0     --------------------------
	.section	.nv.shared.reserved.0,"aw",@nobits
	.weak		__nv_reservedSMEM_offset_0_alias
	.size		__nv_reservedSMEM_offset_0_alias, 0, 64
	.other		__nv_reservedSMEM_offset_0_alias,@"STO_CUDA_RESERVED_SHARED STV_DEFAULT"
__nv_reservedSMEM_offset_0_alias:
	.zero		0
	.zero		64


//--------------------- .nv.constant0._Z6qkNormP13__nv_bfloat16S0_iii --------------------------
	.section	.nv.constant0._Z6qkNormP13__nv_bfloat16S0_iii,"a",@progbits
	.sectionflags	@""
	.align	4
.nv.constant0._Z6qkNormP13__nv_bfloat16S0_iii:
	.zero		924


//--------------------- SYMBOLS --------------------------

	.type		.nv.reservedSmem.offset0,@object
	.size		.nv.reservedSmem.offset0,0x4
	.type		.nv.reservedSmem.cap,@object
	.size		.nv.reservedSmem.cap,0x4
